//
// Generated by NVIDIA NVVM Compiler
//
// Compiler Build ID: CL-36424714
// Cuda compilation tools, release 13.0, V13.0.88
// Based on NVVM 20.0.0
//

.version 9.0
.target sm_100
.address_size 64

	// .globl	_Z11scaleMatrixPiii

.visible .entry _Z11scaleMatrixPiii(
	.param .u64 .ptr .align 1 _Z11scaleMatrixPiii_param_0,
	.param .u32 _Z11scaleMatrixPiii_param_1,
	.param .u32 _Z11scaleMatrixPiii_param_2
)
{
	.reg .pred 	%p<4>;
	.reg .b32 	%r<14>;
	.reg .b64 	%rd<5>;

	ld.param.u64 	%rd1, [_Z11scaleMatrixPiii_param_0];
	ld.param.u32 	%r3, [_Z11scaleMatrixPiii_param_1];
	ld.param.u32 	%r4, [_Z11scaleMatrixPiii_param_2];
	mov.u32 	%r5, %ctaid.y;
	mov.u32 	%r6, %ntid.y;
	mov.u32 	%r7, %tid.y;
	mad.lo.s32 	%r1, %r5, %r6, %r7;
	mov.u32 	%r8, %ctaid.x;
	mov.u32 	%r9, %ntid.x;
	mov.u32 	%r10, %tid.x;
	mad.lo.s32 	%r2, %r8, %r9, %r10;
	setp.ge.s32 	%p1, %r1, %r4;
	setp.ge.s32 	%p2, %r2, %r3;
	or.pred  	%p3, %p2, %p1;
	@%p3 bra 	$L__BB0_2;
	cvta.to.global.u64 	%rd2, %rd1;
	mad.lo.s32 	%r11, %r3, %r1, %r2;
	mul.wide.s32 	%rd3, %r11, 4;
	add.s64 	%rd4, %rd2, %rd3;
	ld.global.u32 	%r12, [%rd4];
	shl.b32 	%r13, %r12, 1;
	st.global.u32 	[%rd4], %r13;
$L__BB0_2:
	ret;

}


// ===== COMPILED SASS (sm_100) =====

	.target	sm_100

	.elftype	@"ET_EXEC"


//--------------------- .note.nv.tkinfo           --------------------------
	.section	.note.nv.tkinfo,"",@"SHT_NOTE"
	.sectionflags	@"SHF_NOTE_NV_TKINFO"
	.tkinfo
        /*0018*/ 	.word	0x00000002
        /*0030*/ 	.string	""
        /*0030*/ 	.string	"ptxas"
        /*0030*/ 	.string	"Cuda compilation tools, release 13.0, V13.0.88"
        /*0030*/ 	.string	"Build cuda_13.0.r13.0/compiler.36424714_0"
        /*0030*/ 	.string	"-arch sm_100 -m 64 "



//--------------------- .note.nv.cuinfo           --------------------------
	.section	.note.nv.cuinfo,"",@"SHT_NOTE"
	.sectionflags	@"SHF_NOTE_NV_CUINFO"
        /*0018*/ 	.short	0x0002
        /*001a*/ 	.short	0x0064
        /*001c*/ 	.short	0x0082
	.zero		2


//--------------------- .nv.info                  --------------------------
	.section	.nv.info,"",@"SHT_CUDA_INFO"
	.align	4


	//----- nvinfo : EIATTR_REGCOUNT
	.align		4
        /*0000*/ 	.byte	0x04, 0x2f
        /*0002*/ 	.short	(.L_1 - .L_0)
	.align		4
.L_0:
        /*0004*/ 	.word	index@(_Z11scaleMatrixPiii)
        /*0008*/ 	.word	0x00000008


	//----- nvinfo : EIATTR_FRAME_SIZE
	.align		4
.L_1:
        /*000c*/ 	.byte	0x04, 0x11
        /*000e*/ 	.short	(.L_3 - .L_2)
	.align		4
.L_2:
        /*0010*/ 	.word	index@(_Z11scaleMatrixPiii)
        /*0014*/ 	.word	0x00000000


	//----- nvinfo : EIATTR_MIN_STACK_SIZE
	.align		4
.L_3:
        /*0018*/ 	.byte	0x04, 0x12
        /*001a*/ 	.short	(.L_5 - .L_4)
	.align		4
.L_4:
        /*001c*/ 	.word	index@(_Z11scaleMatrixPiii)
        /*0020*/ 	.word	0x00000000
.L_5:


//--------------------- .nv.compat                --------------------------
	.section	.nv.compat,"",@"SHT_CUDA_COMPAT_INFO"
	.align	4
        /*0000*/ 	.byte	0x02, 0x09, 0x00, 0x00, 0x02, 0x02, 0x01, 0x00, 0x02, 0x05, 0x05, 0x00, 0x03, 0x07, 0x01, 0x01
        /*0010*/ 	.byte	0x02, 0x03, 0x00, 0x00, 0x02, 0x06, 0x01, 0x00, 0x04, 0x0b, 0x08, 0x00, 0x09, 0x00, 0x00, 0x00
        /*0020*/ 	.byte	0x00, 0x00, 0x00, 0x00


//--------------------- .nv.info._Z11scaleMatrixPiii --------------------------
	.section	.nv.info._Z11scaleMatrixPiii,"",@"SHT_CUDA_INFO"
	.sectionflags	@""
	.align	4


	//----- nvinfo : EIATTR_CUDA_API_VERSION
	.align		4
        /*0000*/ 	.byte	0x04, 0x37
        /*0002*/ 	.short	(.L_7 - .L_6)
.L_6:
        /*0004*/ 	.word	0x00000082


	//----- nvinfo : EIATTR_KPARAM_INFO
	.align		4
.L_7:
        /*0008*/ 	.byte	0x04, 0x17
        /*000a*/ 	.short	(.L_9 - .L_8)
.L_8:
        /*000c*/ 	.word	0x00000000
        /*0010*/ 	.short	0x0002
        /*0012*/ 	.short	0x000c
        /*0014*/ 	.byte	0x00, 0xf0, 0x11, 0x00


	//----- nvinfo : EIATTR_KPARAM_INFO
	.align		4
.L_9:
        /*0018*/ 	.byte	0x04, 0x17
        /*001a*/ 	.short	(.L_11 - .L_10)
.L_10:
        /*001c*/ 	.word	0x00000000
        /*0020*/ 	.short	0x0001
        /*0022*/ 	.short	0x0008
        /*0024*/ 	.byte	0x00, 0xf0, 0x11, 0x00


	//----- nvinfo : EIATTR_KPARAM_INFO
	.align		4
.L_11:
        /*0028*/ 	.byte	0x04, 0x17
        /*002a*/ 	.short	(.L_13 - .L_12)
.L_12:
        /*002c*/ 	.word	0x00000000
        /*0030*/ 	.short	0x0000
        /*0032*/ 	.short	0x0000
        /*0034*/ 	.byte	0x00, 0xf5, 0x21, 0x00


	//----- nvinfo : EIATTR_SPARSE_MMA_MASK
	.align		4
.L_13:
        /*0038*/ 	.byte	0x03, 0x50
        /*003a*/ 	.short	0x0000


	//----- nvinfo : EIATTR_MAXREG_COUNT
	.align		4
        /*003c*/ 	.byte	0x03, 0x1b
        /*003e*/ 	.short	0x00ff


	//----- nvinfo : EIATTR_MERCURY_ISA_VERSION
	.align		4
        /*0040*/ 	.byte	0x03, 0x5f
        /*0042*/ 	.short	0x0101


	//----- nvinfo : EIATTR_VRC_CTA_INIT_COUNT
	.align		4
        /*0044*/ 	.byte	0x02, 0x4a
	.zero		1
	.zero		1


	//----- nvinfo : EIATTR_EXIT_INSTR_OFFSETS
	.align		4
        /*0048*/ 	.byte	0x04, 0x1c
        /*004a*/ 	.short	(.L_15 - .L_14)


	//   ....[0]....
.L_14:
        /*004c*/ 	.word	0x000000c0


	//   ....[1]....
        /*0050*/ 	.word	0x00000140


	//----- nvinfo : EIATTR_CBANK_PARAM_SIZE
	.align		4
.L_15:
        /*0054*/ 	.byte	0x03, 0x19
        /*0056*/ 	.short	0x0010


	//----- nvinfo : EIATTR_PARAM_CBANK
	.align		4
        /*0058*/ 	.byte	0x04, 0x0a
        /*005a*/ 	.short	(.L_17 - .L_16)
	.align		4
.L_16:
        /*005c*/ 	.word	index@(.nv.constant0._Z11scaleMatrixPiii)
        /*0060*/ 	.short	0x0380
        /*0062*/ 	.short	0x0010


	//----- nvinfo : EIATTR_SW_WAR
	.align		4
.L_17:
        /*0064*/ 	.byte	0x04, 0x36
        /*0066*/ 	.short	(.L_19 - .L_18)
.L_18:
        /*0068*/ 	.word	0x00000008
.L_19:


//--------------------- .nv.callgraph             --------------------------
	.section	.nv.callgraph,"",@"SHT_CUDA_CALLGRAPH"
	.align	4
	.sectionentsize	8
	.align		4
        /*0000*/ 	.word	0x00000000
	.align		4
        /*0004*/ 	.word	0xffffffff
	.align		4
        /*0008*/ 	.word	0x00000000
	.align		4
        /*000c*/ 	.word	0xfffffffe
	.align		4
        /*0010*/ 	.word	0x00000000
	.align		4
        /*0014*/ 	.word	0xfffffffd
	.align		4
        /*0018*/ 	.word	0x00000000
	.align		4
        /*001c*/ 	.word	0xfffffffc


//--------------------- .text._Z11scaleMatrixPiii --------------------------
	.section	.text._Z11scaleMatrixPiii,"ax",@progbits
	.align	128
        .global         _Z11scaleMatrixPiii
        .type           _Z11scaleMatrixPiii,@function
        .size           _Z11scaleMatrixPiii,(.L_x_1 - _Z11scaleMatrixPiii)
        .other          _Z11scaleMatrixPiii,@"STO_CUDA_ENTRY STV_DEFAULT"
_Z11scaleMatrixPiii:
.text._Z11scaleMatrixPiii:
[----:B------:R-:W-:Y:S01]  /*0000*/  LDC R1, c[0x0][0x37c] ;  /* 0x0000df00ff017b82 */ /* 0x000fe20000000800 */
[----:B------:R-:W0:Y:S07]  /*0010*/  S2R R3, SR_TID.Y ;  /* 0x0000000000037919 */ /* 0x000e2e0000002200 */
[----:B------:R-:W0:Y:S01]  /*0020*/  S2UR UR4, SR_CTAID.Y ;  /* 0x00000000000479c3 */ /* 0x000e220000002600 */
[----:B------:R-:W1:Y:S01]  /*0030*/  LDCU.64 UR6, c[0x0][0x388] ;  /* 0x00007100ff0677ac */ /* 0x000e620008000a00 */
[----:B------:R-:W2:Y:S06]  /*0040*/  S2R R2, SR_TID.X ;  /* 0x0000000000027919 */ /* 0x000eac0000002100 */
[----:B------:R-:W0:Y:S08]  /*0050*/  LDC R0, c[0x0][0x364] ;  /* 0x0000d900ff007b82 */ /* 0x000e300000000800 */
[----:B------:R-:W2:Y:S08]  /*0060*/  S2UR UR5, SR_CTAID.X ;  /* 0x00000000000579c3 */ /* 0x000eb00000002500 */
[----:B------:R-:W2:Y:S01]  /*0070*/  LDC R5, c[0x0][0x360] ;  /* 0x0000d800ff057b82 */ /* 0x000ea20000000800 */
[----:B0-----:R-:W-:-:S05]  /*0080*/  IMAD R0, R0, UR4, R3 ;  /* 0x0000000400007c24 */ /* 0x001fca000f8e0203 */
[----:B-1----:R-:W-:Y:S01]  /*0090*/  ISETP.GE.AND P0, PT, R0, UR7, PT ;  /* 0x0000000700007c0c */ /* 0x002fe2000bf06270 */
[----:B--2---:R-:W-:-:S05]  /*00a0*/  IMAD R5, R5, UR5, R2 ;  /* 0x0000000505057c24 */ /* 0x004fca000f8e0202 */
[----:B------:R-:W-:-:S13]  /*00b0*/  ISETP.GE.OR P0, PT, R5, UR6, P0 ;  /* 0x0000000605007c0c */ /* 0x000fda0008706670 */
[----:B------:R-:W-:Y:S05]  /*00c0*/  @P0 EXIT ;  /* 0x000000000000094d */ /* 0x000fea0003800000 */
[----:B------:R-:W0:Y:S01]  /*00d0*/  LDC.64 R2, c[0x0][0x380] ;  /* 0x0000e000ff027b82 */ /* 0x000e220000000a00 */
[----:B------:R-:W1:Y:S01]  /*00e0*/  LDCU.64 UR4, c[0x0][0x358] ;  /* 0x00006b00ff0477ac */ /* 0x000e620008000a00 */
[----:B------:R-:W-:-:S04]  /*00f0*/  IMAD R5, R0, UR6, R5 ;  /* 0x0000000600057c24 */ /* 0x000fc8000f8e0205 */
[----:B0-----:R-:W-:-:S05]  /*0100*/  IMAD.WIDE R2, R5, 0x4, R2 ;  /* 0x0000000405027825 */ /* 0x001fca00078e0202 */
[----:B-1----:R-:W2:Y:S02]  /*0110*/  LDG.E R0, desc[UR4][R2.64] ;  /* 0x0000000402007981 */ /* 0x002ea4000c1e1900 */
[----:B--2---:R-:W-:-:S05]  /*0120*/  SHF.L.U32 R5, R0, 0x1, RZ ;  /* 0x0000000100057819 */ /* 0x004fca00000006ff */
[----:B------:R-:W-:Y:S01]  /*0130*/  STG.E desc[UR4][R2.64], R5 ;  /* 0x0000000502007986 */ /* 0x000fe2000c101904 */
[----:B------:R-:W-:Y:S05]  /*0140*/  EXIT ;  /* 0x000000000000794d */ /* 0x000fea0003800000 */
.L_x_0:
[----:B------:R-:W-:-:S00]  /*0150*/  BRA `(.L_x_0) ;  /* 0xfffffffc00fc7947 */ /* 0x000fc0000383ffff */
[----:B------:R-:W-:-:S00]  /*0160*/  NOP ;  /* 0x0000000000007918 */ /* 0x000fc00000000000 */
        /* <DEDUP_REMOVED lines=9> */
.L_x_1:


//--------------------- .nv.shared.reserved.0     --------------------------
	.section	.nv.shared.reserved.0,"aw",@nobits
	.weak		__nv_reservedSMEM_offset_0_alias
	.size		__nv_reservedSMEM_offset_0_alias, 0, 64
	.other		__nv_reservedSMEM_offset_0_alias,@"STO_CUDA_RESERVED_SHARED STV_DEFAULT"
__nv_reservedSMEM_offset_0_alias:
	.zero		0
	.zero		64


//--------------------- .nv.constant0._Z11scaleMatrixPiii --------------------------
	.section	.nv.constant0._Z11scaleMatrixPiii,"a",@progbits
	.sectionflags	@""
	.align	4
.nv.constant0._Z11scaleMatrixPiii:
	.zero		912


//--------------------- SYMBOLS --------------------------

	.type		.nv.reservedSmem.offset0,@object
	.size		.nv.reservedSmem.offset0,0x4
